//
// Generated by NVIDIA NVVM Compiler
//
// Compiler Build ID: CL-36424714
// Cuda compilation tools, release 13.0, V13.0.88
// Based on NVVM 20.0.0
//

.version 9.0
.target sm_100
.address_size 64

	// .globl	_Z20FlatPack_Step1_SmalliPbPiS0_
// _ZZ20FlatPack_Step1_SmalliPbPiS0_E8partials has been demoted
// _ZZ20FlatPack_Step1_SmalliPbPiS0_E5wsums has been demoted

.visible .entry _Z20FlatPack_Step1_SmalliPbPiS0_(
	.param .u32 _Z20FlatPack_Step1_SmalliPbPiS0__param_0,
	.param .u64 .ptr .align 1 _Z20FlatPack_Step1_SmalliPbPiS0__param_1,
	.param .u64 .ptr .align 1 _Z20FlatPack_Step1_SmalliPbPiS0__param_2,
	.param .u64 .ptr .align 1 _Z20FlatPack_Step1_SmalliPbPiS0__param_3
)
{
	.reg .pred 	%p<5>;
	.reg .b16 	%rs<2>;
	.reg .b32 	%r<46>;
	.reg .b64 	%rd<11>;
	// demoted variable
	.shared .align 4 .b8 _ZZ20FlatPack_Step1_SmalliPbPiS0_E8partials[6144];
	// demoted variable
	.shared .align 4 .b8 _ZZ20FlatPack_Step1_SmalliPbPiS0_E5wsums[192];
	ld.param.u32 	%r8, [_Z20FlatPack_Step1_SmalliPbPiS0__param_0];
	ld.param.u64 	%rd1, [_Z20FlatPack_Step1_SmalliPbPiS0__param_1];
	ld.param.u64 	%rd2, [_Z20FlatPack_Step1_SmalliPbPiS0__param_2];
	ld.param.u64 	%rd3, [_Z20FlatPack_Step1_SmalliPbPiS0__param_3];
	mov.u32 	%r1, %tid.x;
	shr.u32 	%r2, %r1, 5;
	and.b32  	%r3, %r1, 31;
	mad.lo.s32 	%r9, %r2, 48, %r3;
	shl.b32 	%r10, %r9, 2;
	mov.u32 	%r11, _ZZ20FlatPack_Step1_SmalliPbPiS0_E8partials;
	add.s32 	%r4, %r11, %r10;
	mov.b32 	%r12, 0;
	st.shared.u32 	[%r4], %r12;
	setp.ge.s32 	%p1, %r1, %r8;
	@%p1 bra 	$L__BB0_2;
	cvta.to.global.u64 	%rd4, %rd1;
	cvt.u64.u32 	%rd5, %r1;
	add.s64 	%rd6, %rd4, %rd5;
	ld.global.nc.u8 	%rs1, [%rd6];
	cvt.s32.s8 	%r14, %rs1;
	st.shared.u32 	[%r4+64], %r14;
	bra.uni 	$L__BB0_3;
$L__BB0_2:
	mov.b32 	%r13, 0;
	st.shared.u32 	[%r4+64], %r13;
$L__BB0_3:
	ld.volatile.shared.u32 	%r15, [%r4+64];
	ld.volatile.shared.u32 	%r16, [%r4+60];
	add.s32 	%r17, %r16, %r15;
	st.volatile.shared.u32 	[%r4+64], %r17;
	ld.volatile.shared.u32 	%r18, [%r4+56];
	add.s32 	%r19, %r18, %r17;
	st.volatile.shared.u32 	[%r4+64], %r19;
	ld.volatile.shared.u32 	%r20, [%r4+48];
	add.s32 	%r21, %r20, %r19;
	st.volatile.shared.u32 	[%r4+64], %r21;
	ld.volatile.shared.u32 	%r22, [%r4+32];
	add.s32 	%r23, %r22, %r21;
	st.volatile.shared.u32 	[%r4+64], %r23;
	ld.volatile.shared.u32 	%r24, [%r4];
	add.s32 	%r5, %r24, %r23;
	st.volatile.shared.u32 	[%r4+64], %r5;
	bar.sync 	0;
	setp.ne.s32 	%p2, %r3, 31;
	shl.b32 	%r25, %r2, 2;
	mov.u32 	%r26, _ZZ20FlatPack_Step1_SmalliPbPiS0_E5wsums;
	add.s32 	%r6, %r26, %r25;
	@%p2 bra 	$L__BB0_5;
	st.shared.u32 	[%r6], %r5;
$L__BB0_5:
	bar.sync 	0;
	setp.gt.u32 	%p3, %r1, 31;
	@%p3 bra 	$L__BB0_7;
	shl.b32 	%r27, %r3, 2;
	add.s32 	%r29, %r26, %r27;
	ld.volatile.shared.u32 	%r30, [%r29+64];
	ld.volatile.shared.u32 	%r31, [%r29+60];
	add.s32 	%r32, %r31, %r30;
	st.volatile.shared.u32 	[%r29+64], %r32;
	ld.volatile.shared.u32 	%r33, [%r29+56];
	add.s32 	%r34, %r33, %r32;
	st.volatile.shared.u32 	[%r29+64], %r34;
	ld.volatile.shared.u32 	%r35, [%r29+48];
	add.s32 	%r36, %r35, %r34;
	st.volatile.shared.u32 	[%r29+64], %r36;
	ld.volatile.shared.u32 	%r37, [%r29+32];
	add.s32 	%r38, %r37, %r36;
	st.volatile.shared.u32 	[%r29+64], %r38;
	ld.volatile.shared.u32 	%r39, [%r29];
	add.s32 	%r40, %r39, %r38;
	st.volatile.shared.u32 	[%r29+64], %r40;
$L__BB0_7:
	bar.sync 	0;
	ld.shared.u32 	%r7, [%r6+60];
	ld.shared.u32 	%r41, [%r4+64];
	add.s32 	%r42, %r41, %r7;
	cvta.to.global.u64 	%rd7, %rd2;
	mul.wide.u32 	%rd8, %r1, 4;
	add.s64 	%rd9, %rd7, %rd8;
	st.global.u32 	[%rd9], %r42;
	bar.sync 	0;
	add.s32 	%r43, %r8, -1;
	setp.ne.s32 	%p4, %r1, %r43;
	@%p4 bra 	$L__BB0_9;
	ld.shared.u32 	%r44, [%r4+64];
	add.s32 	%r45, %r44, %r7;
	cvta.to.global.u64 	%rd10, %rd3;
	st.global.u32 	[%rd10], %r45;
$L__BB0_9:
	ret;

}
	// .globl	_Z14FlatPack_Step3IiEviPT_PbPiS1_
.visible .entry _Z14FlatPack_Step3IiEviPT_PbPiS1_(
	.param .u32 _Z14FlatPack_Step3IiEviPT_PbPiS1__param_0,
	.param .u64 .ptr .align 1 _Z14FlatPack_Step3IiEviPT_PbPiS1__param_1,
	.param .u64 .ptr .align 1 _Z14FlatPack_Step3IiEviPT_PbPiS1__param_2,
	.param .u64 .ptr .align 1 _Z14FlatPack_Step3IiEviPT_PbPiS1__param_3,
	.param .u64 .ptr .align 1 _Z14FlatPack_Step3IiEviPT_PbPiS1__param_4
)
{
	.reg .pred 	%p<3>;
	.reg .b16 	%rs<3>;
	.reg .b32 	%r<11>;
	.reg .b64 	%rd<16>;

	ld.param.u32 	%r2, [_Z14FlatPack_Step3IiEviPT_PbPiS1__param_0];
	ld.param.u64 	%rd1, [_Z14FlatPack_Step3IiEviPT_PbPiS1__param_1];
	ld.param.u64 	%rd2, [_Z14FlatPack_Step3IiEviPT_PbPiS1__param_2];
	ld.param.u64 	%rd3, [_Z14FlatPack_Step3IiEviPT_PbPiS1__param_3];
	ld.param.u64 	%rd4, [_Z14FlatPack_Step3IiEviPT_PbPiS1__param_4];
	mov.u32 	%r3, %ctaid.x;
	mov.u32 	%r4, %ctaid.y;
	mov.u32 	%r5, %nctaid.x;
	mad.lo.s32 	%r6, %r4, %r5, %r3;
	mov.u32 	%r7, %tid.x;
	shl.b32 	%r8, %r6, 8;
	add.s32 	%r1, %r8, %r7;
	setp.ge.s32 	%p1, %r1, %r2;
	@%p1 bra 	$L__BB1_3;
	cvta.to.global.u64 	%rd5, %rd2;
	cvt.s64.s32 	%rd6, %r1;
	add.s64 	%rd7, %rd5, %rd6;
	ld.global.nc.u8 	%rs1, [%rd7];
	cvt.u16.u8 	%rs2, %rs1;
	setp.eq.s16 	%p2, %rs2, 0;
	@%p2 bra 	$L__BB1_3;
	cvta.to.global.u64 	%rd8, %rd1;
	mul.wide.s32 	%rd9, %r1, 4;
	add.s64 	%rd10, %rd8, %rd9;
	ld.global.nc.u32 	%r9, [%rd10];
	cvta.to.global.u64 	%rd11, %rd3;
	add.s64 	%rd12, %rd11, %rd9;
	ld.global.nc.u32 	%r10, [%rd12];
	cvta.to.global.u64 	%rd13, %rd4;
	mul.wide.s32 	%rd14, %r10, 4;
	add.s64 	%rd15, %rd13, %rd14;
	st.global.u32 	[%rd15+-4], %r9;
$L__BB1_3:
	ret;

}


// ===== COMPILED SASS (sm_100) =====

	.target	sm_100

	.elftype	@"ET_EXEC"


//--------------------- .note.nv.tkinfo           --------------------------
	.section	.note.nv.tkinfo,"",@"SHT_NOTE"
	.sectionflags	@"SHF_NOTE_NV_TKINFO"
	.tkinfo
        /*0018*/ 	.word	0x00000002
        /*0030*/ 	.string	""
        /*0030*/ 	.string	"ptxas"
        /*0030*/ 	.string	"Cuda compilation tools, release 13.0, V13.0.88"
        /*0030*/ 	.string	"Build cuda_13.0.r13.0/compiler.36424714_0"
        /*0030*/ 	.string	"-arch sm_100 -m 64 "



//--------------------- .note.nv.cuinfo           --------------------------
	.section	.note.nv.cuinfo,"",@"SHT_NOTE"
	.sectionflags	@"SHF_NOTE_NV_CUINFO"
        /*0018*/ 	.short	0x0002
        /*001a*/ 	.short	0x0064
        /*001c*/ 	.short	0x0082
	.zero		2


//--------------------- .nv.info                  --------------------------
	.section	.nv.info,"",@"SHT_CUDA_INFO"
	.align	4


	//----- nvinfo : EIATTR_REGCOUNT
	.align		4
        /*0000*/ 	.byte	0x04, 0x2f
        /*0002*/ 	.short	(.L_1 - .L_0)
	.align		4
.L_0:
        /*0004*/ 	.word	index@(_Z20FlatPack_Step1_SmalliPbPiS0_)
        /*0008*/ 	.word	0x00000010


	//----- nvinfo : EIATTR_FRAME_SIZE
	.align		4
.L_1:
        /*000c*/ 	.byte	0x04, 0x11
        /*000e*/ 	.short	(.L_3 - .L_2)
	.align		4
.L_2:
        /*0010*/ 	.word	index@(_Z20FlatPack_Step1_SmalliPbPiS0_)
        /*0014*/ 	.word	0x00000000


	//----- nvinfo : EIATTR_REGCOUNT
	.align		4
.L_3:
        /*0018*/ 	.byte	0x04, 0x2f
        /*001a*/ 	.short	(.L_5 - .L_4)
	.align		4
.L_4:
        /*001c*/ 	.word	index@(_Z14FlatPack_Step3IiEviPT_PbPiS1_)
        /*0020*/ 	.word	0x0000000a


	//----- nvinfo : EIATTR_FRAME_SIZE
	.align		4
.L_5:
        /*0024*/ 	.byte	0x04, 0x11
        /*0026*/ 	.short	(.L_7 - .L_6)
	.align		4
.L_6:
        /*0028*/ 	.word	index@(_Z14FlatPack_Step3IiEviPT_PbPiS1_)
        /*002c*/ 	.word	0x00000000


	//----- nvinfo : EIATTR_MIN_STACK_SIZE
	.align		4
.L_7:
        /*0030*/ 	.byte	0x04, 0x12
        /*0032*/ 	.short	(.L_9 - .L_8)
	.align		4
.L_8:
        /*0034*/ 	.word	index@(_Z14FlatPack_Step3IiEviPT_PbPiS1_)
        /*0038*/ 	.word	0x00000000


	//----- nvinfo : EIATTR_MIN_STACK_SIZE
	.align		4
.L_9:
        /*003c*/ 	.byte	0x04, 0x12
        /*003e*/ 	.short	(.L_11 - .L_10)
	.align		4
.L_10:
        /*0040*/ 	.word	index@(_Z20FlatPack_Step1_SmalliPbPiS0_)
        /*0044*/ 	.word	0x00000000
.L_11:


//--------------------- .nv.compat                --------------------------
	.section	.nv.compat,"",@"SHT_CUDA_COMPAT_INFO"
	.align	4
        /*0000*/ 	.byte	0x02, 0x09, 0x00, 0x00, 0x02, 0x02, 0x01, 0x00, 0x02, 0x05, 0x05, 0x00, 0x03, 0x07, 0x01, 0x01
        /*0010*/ 	.byte	0x02, 0x03, 0x00, 0x00, 0x02, 0x06, 0x01, 0x00, 0x04, 0x0b, 0x08, 0x00, 0x09, 0x00, 0x00, 0x00
        /*0020*/ 	.byte	0x00, 0x00, 0x00, 0x00


//--------------------- .nv.info._Z14FlatPack_Step3IiEviPT_PbPiS1_ --------------------------
	.section	.nv.info._Z14FlatPack_Step3IiEviPT_PbPiS1_,"",@"SHT_CUDA_INFO"
	.sectionflags	@""
	.align	4


	//----- nvinfo : EIATTR_CUDA_API_VERSION
	.align		4
        /*0000*/ 	.byte	0x04, 0x37
        /*0002*/ 	.short	(.L_13 - .L_12)
.L_12:
        /*0004*/ 	.word	0x00000082


	//----- nvinfo : EIATTR_KPARAM_INFO
	.align		4
.L_13:
        /*0008*/ 	.byte	0x04, 0x17
        /*000a*/ 	.short	(.L_15 - .L_14)
.L_14:
        /*000c*/ 	.word	0x00000000
        /*0010*/ 	.short	0x0004
        /*0012*/ 	.short	0x0020
        /*0014*/ 	.byte	0x00, 0xf5, 0x21, 0x00


	//----- nvinfo : EIATTR_KPARAM_INFO
	.align		4
.L_15:
        /*0018*/ 	.byte	0x04, 0x17
        /*001a*/ 	.short	(.L_17 - .L_16)
.L_16:
        /*001c*/ 	.word	0x00000000
        /*0020*/ 	.short	0x0003
        /*0022*/ 	.short	0x0018
        /*0024*/ 	.byte	0x00, 0xf5, 0x21, 0x00


	//----- nvinfo : EIATTR_KPARAM_INFO
	.align		4
.L_17:
        /*0028*/ 	.byte	0x04, 0x17
        /*002a*/ 	.short	(.L_19 - .L_18)
.L_18:
        /*002c*/ 	.word	0x00000000
        /*0030*/ 	.short	0x0002
        /*0032*/ 	.short	0x0010
        /*0034*/ 	.byte	0x00, 0xf5, 0x21, 0x00


	//----- nvinfo : EIATTR_KPARAM_INFO
	.align		4
.L_19:
        /*0038*/ 	.byte	0x04, 0x17
        /*003a*/ 	.short	(.L_21 - .L_20)
.L_20:
        /*003c*/ 	.word	0x00000000
        /*0040*/ 	.short	0x0001
        /*0042*/ 	.short	0x0008
        /*0044*/ 	.byte	0x00, 0xf5, 0x21, 0x00


	//----- nvinfo : EIATTR_KPARAM_INFO
	.align		4
.L_21:
        /*0048*/ 	.byte	0x04, 0x17
        /*004a*/ 	.short	(.L_23 - .L_22)
.L_22:
        /*004c*/ 	.word	0x00000000
        /*0050*/ 	.short	0x0000
        /*0052*/ 	.short	0x0000
        /*0054*/ 	.byte	0x00, 0xf0, 0x11, 0x00


	//----- nvinfo : EIATTR_SPARSE_MMA_MASK
	.align		4
.L_23:
        /*0058*/ 	.byte	0x03, 0x50
        /*005a*/ 	.short	0x0000


	//----- nvinfo : EIATTR_MAXREG_COUNT
	.align		4
        /*005c*/ 	.byte	0x03, 0x1b
        /*005e*/ 	.short	0x00ff


	//----- nvinfo : EIATTR_MERCURY_ISA_VERSION
	.align		4
        /*0060*/ 	.byte	0x03, 0x5f
        /*0062*/ 	.short	0x0101


	//----- nvinfo : EIATTR_VRC_CTA_INIT_COUNT
	.align		4
        /*0064*/ 	.byte	0x02, 0x4a
	.zero		1
	.zero		1


	//----- nvinfo : EIATTR_EXIT_INSTR_OFFSETS
	.align		4
        /*0068*/ 	.byte	0x04, 0x1c
        /*006a*/ 	.short	(.L_25 - .L_24)


	//   ....[0]....
.L_24:
        /*006c*/ 	.word	0x00000090


	//   ....[1]....
        /*0070*/ 	.word	0x00000100


	//   ....[2]....
        /*0074*/ 	.word	0x000001a0


	//----- nvinfo : EIATTR_CBANK_PARAM_SIZE
	.align		4
.L_25:
        /*0078*/ 	.byte	0x03, 0x19
        /*007a*/ 	.short	0x0028


	//----- nvinfo : EIATTR_PARAM_CBANK
	.align		4
        /*007c*/ 	.byte	0x04, 0x0a
        /*007e*/ 	.short	(.L_27 - .L_26)
	.align		4
.L_26:
        /*0080*/ 	.word	index@(.nv.constant0._Z14FlatPack_Step3IiEviPT_PbPiS1_)
        /*0084*/ 	.short	0x0380
        /*0086*/ 	.short	0x0028


	//----- nvinfo : EIATTR_SW_WAR
	.align		4
.L_27:
        /*0088*/ 	.byte	0x04, 0x36
        /*008a*/ 	.short	(.L_29 - .L_28)
.L_28:
        /*008c*/ 	.word	0x00000008
.L_29:


//--------------------- .nv.info._Z20FlatPack_Step1_SmalliPbPiS0_ --------------------------
	.section	.nv.info._Z20FlatPack_Step1_SmalliPbPiS0_,"",@"SHT_CUDA_INFO"
	.sectionflags	@""
	.align	4


	//----- nvinfo : EIATTR_CUDA_API_VERSION
	.align		4
        /*0000*/ 	.byte	0x04, 0x37
        /*0002*/ 	.short	(.L_31 - .L_30)
.L_30:
        /*0004*/ 	.word	0x00000082


	//----- nvinfo : EIATTR_KPARAM_INFO
	.align		4
.L_31:
        /*0008*/ 	.byte	0x04, 0x17
        /*000a*/ 	.short	(.L_33 - .L_32)
.L_32:
        /*000c*/ 	.word	0x00000000
        /*0010*/ 	.short	0x0003
        /*0012*/ 	.short	0x0018
        /*0014*/ 	.byte	0x00, 0xf5, 0x21, 0x00


	//----- nvinfo : EIATTR_KPARAM_INFO
	.align		4
.L_33:
        /*0018*/ 	.byte	0x04, 0x17
        /*001a*/ 	.short	(.L_35 - .L_34)
.L_34:
        /*001c*/ 	.word	0x00000000
        /*0020*/ 	.short	0x0002
        /*0022*/ 	.short	0x0010
        /*0024*/ 	.byte	0x00, 0xf5, 0x21, 0x00


	//----- nvinfo : EIATTR_KPARAM_INFO
	.align		4
.L_35:
        /*0028*/ 	.byte	0x04, 0x17
        /*002a*/ 	.short	(.L_37 - .L_36)
.L_36:
        /*002c*/ 	.word	0x00000000
        /*0030*/ 	.short	0x0001
        /*0032*/ 	.short	0x0008
        /*0034*/ 	.byte	0x00, 0xf5, 0x21, 0x00


	//----- nvinfo : EIATTR_KPARAM_INFO
	.align		4
.L_37:
        /*0038*/ 	.byte	0x04, 0x17
        /*003a*/ 	.short	(.L_39 - .L_38)
.L_38:
        /*003c*/ 	.word	0x00000000
        /*0040*/ 	.short	0x0000
        /*0042*/ 	.short	0x0000
        /*0044*/ 	.byte	0x00, 0xf0, 0x11, 0x00


	//----- nvinfo : EIATTR_SPARSE_MMA_MASK
	.align		4
.L_39:
        /*0048*/ 	.byte	0x03, 0x50
        /*004a*/ 	.short	0x0000


	//----- nvinfo : EIATTR_MAXREG_COUNT
	.align		4
        /*004c*/ 	.byte	0x03, 0x1b
        /*004e*/ 	.short	0x00ff


	//----- nvinfo : EIATTR_NUM_BARRIERS
	.align		4
        /*0050*/ 	.byte	0x02, 0x4c
        /*0052*/ 	.byte	0x01
	.zero		1


	//----- nvinfo : EIATTR_MERCURY_ISA_VERSION
	.align		4
        /*0054*/ 	.byte	0x03, 0x5f
        /*0056*/ 	.short	0x0101


	//----- nvinfo : EIATTR_VRC_CTA_INIT_COUNT
	.align		4
        /*0058*/ 	.byte	0x02, 0x4a
	.zero		1
	.zero		1


	//----- nvinfo : EIATTR_EXIT_INSTR_OFFSETS
	.align		4
        /*005c*/ 	.byte	0x04, 0x1c
        /*005e*/ 	.short	(.L_41 - .L_40)


	//   ....[0]....
.L_40:
        /*0060*/ 	.word	0x000004a0


	//   ....[1]....
        /*0064*/ 	.word	0x000004f0


	//----- nvinfo : EIATTR_CRS_STACK_SIZE
	.align		4
.L_41:
        /*0068*/ 	.byte	0x04, 0x1e
        /*006a*/ 	.short	(.L_43 - .L_42)
.L_42:
        /*006c*/ 	.word	0x00000000


	//----- nvinfo : EIATTR_CBANK_PARAM_SIZE
	.align		4
.L_43:
        /*0070*/ 	.byte	0x03, 0x19
        /*0072*/ 	.short	0x0020


	//----- nvinfo : EIATTR_PARAM_CBANK
	.align		4
        /*0074*/ 	.byte	0x04, 0x0a
        /*0076*/ 	.short	(.L_45 - .L_44)
	.align		4
.L_44:
        /*0078*/ 	.word	index@(.nv.constant0._Z20FlatPack_Step1_SmalliPbPiS0_)
        /*007c*/ 	.short	0x0380
        /*007e*/ 	.short	0x0020


	//----- nvinfo : EIATTR_SW_WAR
	.align		4
.L_45:
        /*0080*/ 	.byte	0x04, 0x36
        /*0082*/ 	.short	(.L_47 - .L_46)
.L_46:
        /*0084*/ 	.word	0x00000008
.L_47:


//--------------------- .nv.callgraph             --------------------------
	.section	.nv.callgraph,"",@"SHT_CUDA_CALLGRAPH"
	.align	4
	.sectionentsize	8
	.align		4
        /*0000*/ 	.word	0x00000000
	.align		4
        /*0004*/ 	.word	0xffffffff
	.align		4
        /*0008*/ 	.word	0x00000000
	.align		4
        /*000c*/ 	.word	0xfffffffe
	.align		4
        /*0010*/ 	.word	0x00000000
	.align		4
        /*0014*/ 	.word	0xfffffffd
	.align		4
        /*0018*/ 	.word	0x00000000
	.align		4
        /*001c*/ 	.word	0xfffffffc


//--------------------- .text._Z14FlatPack_Step3IiEviPT_PbPiS1_ --------------------------
	.section	.text._Z14FlatPack_Step3IiEviPT_PbPiS1_,"ax",@progbits
	.align	128
        .global         _Z14FlatPack_Step3IiEviPT_PbPiS1_
        .type           _Z14FlatPack_Step3IiEviPT_PbPiS1_,@function
        .size           _Z14FlatPack_Step3IiEviPT_PbPiS1_,(.L_x_4 - _Z14FlatPack_Step3IiEviPT_PbPiS1_)
        .other          _Z14FlatPack_Step3IiEviPT_PbPiS1_,@"STO_CUDA_ENTRY STV_DEFAULT"
_Z14FlatPack_Step3IiEviPT_PbPiS1_:
.text._Z14FlatPack_Step3IiEviPT_PbPiS1_:
[----:B------:R-:W-:Y:S01]  /*0000*/  LDC R1, c[0x0][0x37c] ;  /* 0x0000df00ff017b82 */ /* 0x000fe20000000800 */
[----:B------:R-:W0:Y:S07]  /*0010*/  S2R R0, SR_CTAID.Y ;  /* 0x0000000000007919 */ /* 0x000e2e0000002600 */
[----:B------:R-:W0:Y:S01]  /*0020*/  S2UR UR4, SR_CTAID.X ;  /* 0x00000000000479c3 */ /* 0x000e220000002500 */
[----:B------:R-:W1:Y:S01]  /*0030*/  LDCU UR5, c[0x0][0x380] ;  /* 0x00007000ff0577ac */ /* 0x000e620008000800 */
[----:B------:R-:W2:Y:S06]  /*0040*/  S2R R7, SR_TID.X ;  /* 0x0000000000077919 */ /* 0x000eac0000002100 */
[----:B------:R-:W0:Y:S02]  /*0050*/  LDC R3, c[0x0][0x370] ;  /* 0x0000dc00ff037b82 */ /* 0x000e240000000800 */
[----:B0-----:R-:W-:-:S05]  /*0060*/  IMAD R0, R0, R3, UR4 ;  /* 0x0000000400007e24 */ /* 0x001fca000f8e0203 */
[----:B--2---:R-:W-:-:S04]  /*0070*/  LEA R7, R0, R7, 0x8 ;  /* 0x0000000700077211 */ /* 0x004fc800078e40ff */
[----:B-1----:R-:W-:-:S13]  /*0080*/  ISETP.GE.AND P0, PT, R7, UR5, PT ;  /* 0x0000000507007c0c */ /* 0x002fda000bf06270 */
[----:B------:R-:W-:Y:S05]  /*0090*/  @P0 EXIT ;  /* 0x000000000000094d */ /* 0x000fea0003800000 */
[----:B------:R-:W0:Y:S01]  /*00a0*/  LDCU.64 UR6, c[0x0][0x390] ;  /* 0x00007200ff0677ac */ /* 0x000e220008000a00 */
[----:B------:R-:W1:Y:S01]  /*00b0*/  LDCU.64 UR4, c[0x0][0x358] ;  /* 0x00006b00ff0477ac */ /* 0x000e620008000a00 */
[----:B0-----:R-:W-:-:S04]  /*00c0*/  IADD3 R2, P0, PT, R7, UR6, RZ ;  /* 0x0000000607027c10 */ /* 0x001fc8000ff1e0ff */
[----:B------:R-:W-:-:S05]  /*00d0*/  LEA.HI.X.SX32 R3, R7, UR7, 0x1, P0 ;  /* 0x0000000707037c11 */ /* 0x000fca00080f0eff */
[----:B-1----:R-:W2:Y:S02]  /*00e0*/  LDG.E.U8.CONSTANT R2, desc[UR4][R2.64] ;  /* 0x0000000402027981 */ /* 0x002ea4000c1e9100 */
[----:B--2---:R-:W-:-:S13]  /*00f0*/  ISETP.NE.AND P0, PT, R2, RZ, PT ;  /* 0x000000ff0200720c */ /* 0x004fda0003f05270 */
[----:B------:R-:W-:Y:S05]  /*0100*/  @!P0 EXIT ;  /* 0x000000000000894d */ /* 0x000fea0003800000 */
[----:B------:R-:W0:Y:S08]  /*0110*/  LDC.64 R4, c[0x0][0x398] ;  /* 0x0000e600ff047b82 */ /* 0x000e300000000a00 */
[----:B------:R-:W1:Y:S01]  /*0120*/  LDC.64 R2, c[0x0][0x388] ;  /* 0x0000e200ff027b82 */ /* 0x000e620000000a00 */
[----:B0-----:R-:W-:-:S06]  /*0130*/  IMAD.WIDE R4, R7, 0x4, R4 ;  /* 0x0000000407047825 */ /* 0x001fcc00078e0204 */
[----:B------:R-:W2:Y:S01]  /*0140*/  LDG.E.CONSTANT R5, desc[UR4][R4.64] ;  /* 0x0000000404057981 */ /* 0x000ea2000c1e9900 */
[----:B-1----:R-:W-:Y:S02]  /*0150*/  IMAD.WIDE R2, R7, 0x4, R2 ;  /* 0x0000000407027825 */ /* 0x002fe400078e0202 */
[----:B------:R-:W2:Y:S04]  /*0160*/  LDC.64 R6, c[0x0][0x3a0] ;  /* 0x0000e800ff067b82 */ /* 0x000ea80000000a00 */
[----:B------:R-:W3:Y:S01]  /*0170*/  LDG.E.CONSTANT R3, desc[UR4][R2.64] ;  /* 0x0000000402037981 */ /* 0x000ee2000c1e9900 */
[----:B--2---:R-:W-:-:S05]  /*0180*/  IMAD.WIDE R6, R5, 0x4, R6 ;  /* 0x0000000405067825 */ /* 0x004fca00078e0206 */
[----:B---3--:R-:W-:Y:S01]  /*0190*/  STG.E desc[UR4][R6.64+-0x4], R3 ;  /* 0xfffffc0306007986 */ /* 0x008fe2000c101904 */
[----:B------:R-:W-:Y:S05]  /*01a0*/  EXIT ;  /* 0x000000000000794d */ /* 0x000fea0003800000 */
.L_x_0:
[----:B------:R-:W-:-:S00]  /*01b0*/  BRA `(.L_x_0) ;  /* 0xfffffffc00fc7947 */ /* 0x000fc0000383ffff */
[----:B------:R-:W-:-:S00]  /*01c0*/  NOP ;  /* 0x0000000000007918 */ /* 0x000fc00000000000 */
        /* <DEDUP_REMOVED lines=11> */
.L_x_4:


//--------------------- .text._Z20FlatPack_Step1_SmalliPbPiS0_ --------------------------
	.section	.text._Z20FlatPack_Step1_SmalliPbPiS0_,"ax",@progbits
	.align	128
        .global         _Z20FlatPack_Step1_SmalliPbPiS0_
        .type           _Z20FlatPack_Step1_SmalliPbPiS0_,@function
        .size           _Z20FlatPack_Step1_SmalliPbPiS0_,(.L_x_5 - _Z20FlatPack_Step1_SmalliPbPiS0_)
        .other          _Z20FlatPack_Step1_SmalliPbPiS0_,@"STO_CUDA_ENTRY STV_DEFAULT"
_Z20FlatPack_Step1_SmalliPbPiS0_:
.text._Z20FlatPack_Step1_SmalliPbPiS0_:
[----:B------:R-:W-:Y:S01]  /*0000*/  LDC R1, c[0x0][0x37c] ;  /* 0x0000df00ff017b82 */ /* 0x000fe20000000800 */
[----:B------:R-:W0:Y:S01]  /*0010*/  S2R R3, SR_TID.X ;  /* 0x0000000000037919 */ /* 0x000e220000002100 */
[----:B------:R-:W0:Y:S01]  /*0020*/  LDCU UR7, c[0x0][0x380] ;  /* 0x00007000ff0777ac */ /* 0x000e220008000800 */
[----:B------:R-:W1:Y:S01]  /*0030*/  LDCU.64 UR8, c[0x0][0x358] ;  /* 0x00006b00ff0877ac */ /* 0x000e620008000a00 */
[----:B0-----:R-:W-:-:S13]  /*0040*/  ISETP.GE.AND P0, PT, R3, UR7, PT ;  /* 0x0000000703007c0c */ /* 0x001fda000bf06270 */
[----:B------:R-:W0:Y:S02]  /*0050*/  @!P0 LDC.64 R4, c[0x0][0x388] ;  /* 0x0000e200ff048b82 */ /* 0x000e240000000a00 */
[----:B0-----:R-:W-:-:S05]  /*0060*/  @!P0 IADD3 R4, P1, PT, R3, R4, RZ ;  /* 0x0000000403048210 */ /* 0x001fca0007f3e0ff */
[----:B------:R-:W-:-:S05]  /*0070*/  @!P0 IMAD.X R5, RZ, RZ, R5, P1 ;  /* 0x000000ffff058224 */ /* 0x000fca00008e0605 */
[----:B-1----:R-:W2:Y:S01]  /*0080*/  @!P0 LDG.E.U8.CONSTANT R4, desc[UR8][R4.64] ;  /* 0x0000000804048981 */ /* 0x002ea2000c1e9100 */
[----:B------:R-:W0:Y:S01]  /*0090*/  S2UR UR5, SR_CgaCtaId ;  /* 0x00000000000579c3 */ /* 0x000e220000008800 */
[C---:B------:R-:W-:Y:S01]  /*00a0*/  LOP3.LUT R7, R3.reuse, 0x1f, RZ, 0xc0, !PT ;  /* 0x0000001f03077812 */ /* 0x040fe200078ec0ff */
[----:B------:R-:W-:Y:S01]  /*00b0*/  UMOV UR4, 0x400 ;  /* 0x0000040000047882 */ /* 0x000fe20000000000 */
[----:B------:R-:W-:Y:S01]  /*00c0*/  SHF.R.U32.HI R2, RZ, 0x5, R3 ;  /* 0x00000005ff027819 */ /* 0x000fe20000011603 */
[----:B------:R-:W-:Y:S01]  /*00d0*/  BSSY.RECONVERGENT B0, `(.L_x_1) ;  /* 0x0000032000007945 */ /* 0x000fe20003800200 */
[----:B------:R-:W-:-:S03]  /*00e0*/  ISETP.GT.U32.AND P1, PT, R3, 0x1f, PT ;  /* 0x0000001f0300780c */ /* 0x000fc60003f24070 */
[----:B------:R-:W-:Y:S01]  /*00f0*/  IMAD R0, R2, 0x30, R7 ;  /* 0x0000003002007824 */ /* 0x000fe200078e0207 */
[----:B0-----:R-:W-:Y:S02]  /*0100*/  ULEA UR6, UR5, UR4, 0x18 ;  /* 0x0000000405067291 */ /* 0x001fe4000f8ec0ff */
[----:B------:R-:W-:-:S04]  /*0110*/  UIADD3 UR4, UPT, UPT, UR4, 0x1800, URZ ;  /* 0x0000180004047890 */ /* 0x000fc8000fffe0ff */
[----:B------:R-:W-:Y:S01]  /*0120*/  LEA R0, R0, UR6, 0x2 ;  /* 0x0000000600007c11 */ /* 0x000fe2000f8e10ff */
[----:B------:R-:W-:-:S04]  /*0130*/  ULEA UR4, UR5, UR4, 0x18 ;  /* 0x0000000405047291 */ /* 0x000fc8000f8ec0ff */
[----:B------:R-:W-:Y:S02]  /*0140*/  STS [R0], RZ ;  /* 0x000000ff00007388 */ /* 0x000fe40000000800 */
[----:B------:R-:W-:Y:S02]  /*0150*/  LEA R2, R2, UR4, 0x2 ;  /* 0x0000000402027c11 */ /* 0x000fe4000f8e10ff */
[----:B--2---:R-:W-:-:S05]  /*0160*/  @!P0 PRMT R9, R4, 0x8880, RZ ;  /* 0x0000888004098816 */ /* 0x004fca00000000ff */
[----:B------:R-:W-:Y:S04]  /*0170*/  @!P0 STS [R0+0x40], R9 ;  /* 0x0000400900008388 */ /* 0x000fe80000000800 */
[----:B------:R-:W-:Y:S01]  /*0180*/  @P0 STS [R0+0x40], RZ ;  /* 0x000040ff00000388 */ /* 0x000fe20000000800 */
[----:B------:R-:W-:-:S03]  /*0190*/  ISETP.NE.AND P0, PT, R7, 0x1f, PT ;  /* 0x0000001f0700780c */ /* 0x000fc60003f05270 */
[----:B------:R-:W-:Y:S04]  /*01a0*/  LDS R4, [R0+0x40] ;  /* 0x0000400000047984 */ /* 0x000fe80000000800 */
[----:B------:R-:W0:Y:S02]  /*01b0*/  LDS R5, [R0+0x3c] ;  /* 0x00003c0000057984 */ /* 0x000e240000000800 */
[----:B0-----:R-:W-:-:S05]  /*01c0*/  IMAD.IADD R5, R4, 0x1, R5 ;  /* 0x0000000104057824 */ /* 0x001fca00078e0205 */
[----:B------:R-:W-:Y:S04]  /*01d0*/  STS [R0+0x40], R5 ;  /* 0x0000400500007388 */ /* 0x000fe80000000800 */
[----:B------:R-:W0:Y:S02]  /*01e0*/  LDS R4, [R0+0x38] ;  /* 0x0000380000047984 */ /* 0x000e240000000800 */
[----:B0-----:R-:W-:-:S05]  /*01f0*/  IMAD.IADD R11, R5, 0x1, R4 ;  /* 0x00000001050b7824 */ /* 0x001fca00078e0204 */
[----:B------:R-:W-:Y:S04]  /*0200*/  STS [R0+0x40], R11 ;  /* 0x0000400b00007388 */ /* 0x000fe80000000800 */
[----:B------:R-:W0:Y:S02]  /*0210*/  LDS R4, [R0+0x30] ;  /* 0x0000300000047984 */ /* 0x000e240000000800 */
[----:B0-----:R-:W-:-:S05]  /*0220*/  IMAD.IADD R13, R11, 0x1, R4 ;  /* 0x000000010b0d7824 */ /* 0x001fca00078e0204 */
[----:B------:R-:W-:Y:S04]  /*0230*/  STS [R0+0x40], R13 ;  /* 0x0000400d00007388 */ /* 0x000fe80000000800 */
[----:B------:R-:W0:Y:S02]  /*0240*/  LDS R4, [R0+0x20] ;  /* 0x0000200000047984 */ /* 0x000e240000000800 */
[----:B0-----:R-:W-:-:S05]  /*0250*/  IADD3 R9, PT, PT, R13, R4, RZ ;  /* 0x000000040d097210 */ /* 0x001fca0007ffe0ff */
[----:B------:R-:W-:Y:S04]  /*0260*/  STS [R0+0x40], R9 ;  /* 0x0000400900007388 */ /* 0x000fe80000000800 */
[----:B------:R-:W0:Y:S02]  /*0270*/  LDS R4, [R0] ;  /* 0x0000000000047984 */ /* 0x000e240000000800 */
[----:B0-----:R-:W-:-:S05]  /*0280*/  IMAD.IADD R5, R9, 0x1, R4 ;  /* 0x0000000109057824 */ /* 0x001fca00078e0204 */
[----:B------:R0:W-:Y:S01]  /*0290*/  STS [R0+0x40], R5 ;  /* 0x0000400500007388 */ /* 0x0001e20000000800 */
[----:B------:R-:W-:Y:S06]  /*02a0*/  BAR.SYNC.DEFER_BLOCKING 0x0 ;  /* 0x0000000000007b1d */ /* 0x000fec0000010000 */
[----:B------:R0:W-:Y:S02]  /*02b0*/  @!P0 STS [R2], R5 ;  /* 0x0000000502008388 */ /* 0x0001e40000000800 */
[----:B------:R-:W-:Y:S06]  /*02c0*/  BAR.SYNC.DEFER_BLOCKING 0x0 ;  /* 0x0000000000007b1d */ /* 0x000fec0000010000 */
[----:B------:R-:W-:Y:S05]  /*02d0*/  @P1 BRA `(.L_x_2) ;  /* 0x0000000000441947 */ /* 0x000fea0003800000 */
[----:B------:R-:W-:-:S05]  /*02e0*/  LEA R7, R7, UR4, 0x2 ;  /* 0x0000000407077c11 */ /* 0x000fca000f8e10ff */
[----:B------:R-:W-:Y:S04]  /*02f0*/  LDS R4, [R7+0x40] ;  /* 0x0000400007047984 */ /* 0x000fe80000000800 */
[----:B0-----:R-:W0:Y:S02]  /*0300*/  LDS R5, [R7+0x3c] ;  /* 0x00003c0007057984 */ /* 0x001e240000000800 */
        /* <DEDUP_REMOVED lines=8> */
[----:B------:R-:W0:Y:S02]  /*0390*/  LDS R5, [R7+0x20] ;  /* 0x0000200007057984 */ /* 0x000e240000000800 */
[----:B0-----:R-:W-:-:S05]  /*03a0*/  IMAD.IADD R10, R8, 0x1, R5 ;  /* 0x00000001080a7824 */ /* 0x001fca00078e0205 */
[----:B------:R-:W-:Y:S04]  /*03b0*/  STS [R7+0x40], R10 ;  /* 0x0000400a07007388 */ /* 0x000fe80000000800 */
[----:B------:R-:W0:Y:S02]  /*03c0*/  LDS R5, [R7] ;  /* 0x0000000007057984 */ /* 0x000e240000000800 */
[----:B0-----:R-:W-:-:S05]  /*03d0*/  IMAD.IADD R4, R10, 0x1, R5 ;  /* 0x000000010a047824 */ /* 0x001fca00078e0205 */
[----:B------:R1:W-:Y:S02]  /*03e0*/  STS [R7+0x40], R4 ;  /* 0x0000400407007388 */ /* 0x0003e40000000800 */
.L_x_2:
[----:B------:R-:W-:Y:S05]  /*03f0*/  BSYNC.RECONVERGENT B0 ;  /* 0x0000000000007941 */ /* 0x000fea0003800200 */
.L_x_1:
[----:B------:R-:W-:Y:S01]  /*0400*/  BAR.SYNC.DEFER_BLOCKING 0x0 ;  /* 0x0000000000007b1d */ /* 0x000fe20000010000 */
[----:B------:R-:W-:-:S07]  /*0410*/  UIADD3 UR5, UPT, UPT, UR7, -0x1, URZ ;  /* 0xffffffff07057890 */ /* 0x000fce000fffe0ff */
[----:B01----:R-:W0:Y:S01]  /*0420*/  LDC.64 R4, c[0x0][0x390] ;  /* 0x0000e400ff047b82 */ /* 0x003e220000000a00 */
[C---:B------:R-:W-:Y:S01]  /*0430*/  ISETP.NE.AND P0, PT, R3.reuse, UR5, PT ;  /* 0x0000000503007c0c */ /* 0x040fe2000bf05270 */
[----:B------:R-:W-:Y:S04]  /*0440*/  LDS R6, [R2+0x3c] ;  /* 0x00003c0002067984 */ /* 0x000fe80000000800 */
[----:B------:R-:W1:Y:S01]  /*0450*/  LDS R7, [R0+0x40] ;  /* 0x0000400000077984 */ /* 0x000e620000000800 */
[----:B0-----:R-:W-:Y:S01]  /*0460*/  IMAD.WIDE.U32 R4, R3, 0x4, R4 ;  /* 0x0000000403047825 */ /* 0x001fe200078e0004 */
[----:B-1----:R-:W-:-:S05]  /*0470*/  IADD3 R7, PT, PT, R6, R7, RZ ;  /* 0x0000000706077210 */ /* 0x002fca0007ffe0ff */
[----:B------:R0:W-:Y:S01]  /*0480*/  STG.E desc[UR8][R4.64], R7 ;  /* 0x0000000704007986 */ /* 0x0001e2000c101908 */
[----:B------:R-:W-:Y:S06]  /*0490*/  BAR.SYNC.DEFER_BLOCKING 0x0 ;  /* 0x0000000000007b1d */ /* 0x000fec0000010000 */
[----:B------:R-:W-:Y:S05]  /*04a0*/  @P0 EXIT ;  /* 0x000000000000094d */ /* 0x000fea0003800000 */
[----:B0-----:R-:W0:Y:S01]  /*04b0*/  LDS R5, [R0+0x40] ;  /* 0x0000400000057984 */ /* 0x001e220000000800 */
[----:B------:R-:W1:Y:S01]  /*04c0*/  LDC.64 R2, c[0x0][0x398] ;  /* 0x0000e600ff027b82 */ /* 0x000e620000000a00 */
[----:B0-----:R-:W-:-:S05]  /*04d0*/  IMAD.IADD R5, R6, 0x1, R5 ;  /* 0x0000000106057824 */ /* 0x001fca00078e0205 */
[----:B-1----:R-:W-:Y:S01]  /*04e0*/  STG.E desc[UR8][R2.64], R5 ;  /* 0x0000000502007986 */ /* 0x002fe2000c101908 */
[----:B------:R-:W-:Y:S05]  /*04f0*/  EXIT ;  /* 0x000000000000794d */ /* 0x000fea0003800000 */
.L_x_3:
        /* <DEDUP_REMOVED lines=16> */
.L_x_5:


//--------------------- .nv.shared.reserved.0     --------------------------
	.section	.nv.shared.reserved.0,"aw",@nobits
	.weak		__nv_reservedSMEM_offset_0_alias
	.size		__nv_reservedSMEM_offset_0_alias, 0, 64
	.other		__nv_reservedSMEM_offset_0_alias,@"STO_CUDA_RESERVED_SHARED STV_DEFAULT"
__nv_reservedSMEM_offset_0_alias:
	.zero		0
	.zero		64


//--------------------- .nv.shared._Z20FlatPack_Step1_SmalliPbPiS0_ --------------------------
	.section	.nv.shared._Z20FlatPack_Step1_SmalliPbPiS0_,"aw",@nobits
	.sectionflags	@""
	.align	4
.nv.shared._Z20FlatPack_Step1_SmalliPbPiS0_:
	.zero		7360


//--------------------- .nv.constant0._Z14FlatPack_Step3IiEviPT_PbPiS1_ --------------------------
	.section	.nv.constant0._Z14FlatPack_Step3IiEviPT_PbPiS1_,"a",@progbits
	.sectionflags	@""
	.align	4
.nv.constant0._Z14FlatPack_Step3IiEviPT_PbPiS1_:
	.zero		936


//--------------------- .nv.constant0._Z20FlatPack_Step1_SmalliPbPiS0_ --------------------------
	.section	.nv.constant0._Z20FlatPack_Step1_SmalliPbPiS0_,"a",@progbits
	.sectionflags	@""
	.align	4
.nv.constant0._Z20FlatPack_Step1_SmalliPbPiS0_:
	.zero		928


//--------------------- SYMBOLS --------------------------

	.type		.nv.reservedSmem.offset0,@object
	.size		.nv.reservedSmem.offset0,0x4
	.type		.nv.reservedSmem.cap,@object
	.size		.nv.reservedSmem.cap,0x4
